//
// Generated by NVIDIA NVVM Compiler
//
// Compiler Build ID: CL-36424714
// Cuda compilation tools, release 13.0, V13.0.88
// Based on NVVM 20.0.0
//

.version 9.0
.target sm_100
.address_size 64

	// .globl	_Z14convert_to_hsvP6uchar4P6float4ii

.visible .entry _Z14convert_to_hsvP6uchar4P6float4ii(
	.param .u64 .ptr .align 1 _Z14convert_to_hsvP6uchar4P6float4ii_param_0,
	.param .u64 .ptr .align 1 _Z14convert_to_hsvP6uchar4P6float4ii_param_1,
	.param .u32 _Z14convert_to_hsvP6uchar4P6float4ii_param_2,
	.param .u32 _Z14convert_to_hsvP6uchar4P6float4ii_param_3
)
{
	.reg .pred 	%p<9>;
	.reg .b16 	%rs<9>;
	.reg .b32 	%r<19>;
	.reg .b32 	%f<34>;
	.reg .b64 	%rd<9>;

	ld.param.u64 	%rd1, [_Z14convert_to_hsvP6uchar4P6float4ii_param_0];
	ld.param.u64 	%rd2, [_Z14convert_to_hsvP6uchar4P6float4ii_param_1];
	ld.param.u32 	%r4, [_Z14convert_to_hsvP6uchar4P6float4ii_param_2];
	ld.param.u32 	%r5, [_Z14convert_to_hsvP6uchar4P6float4ii_param_3];
	mov.u32 	%r7, %tid.x;
	mov.u32 	%r8, %ctaid.x;
	mov.u32 	%r9, %ntid.x;
	mad.lo.s32 	%r1, %r8, %r9, %r7;
	mov.u32 	%r10, %tid.y;
	mov.u32 	%r11, %ctaid.y;
	mov.u32 	%r12, %ntid.y;
	mad.lo.s32 	%r13, %r11, %r12, %r10;
	setp.ge.s32 	%p1, %r1, %r4;
	setp.ge.s32 	%p2, %r13, %r5;
	or.pred  	%p3, %p1, %p2;
	mov.f32 	%f32, 0f00000000;
	@%p3 bra 	$L__BB0_9;
	cvta.to.global.u64 	%rd3, %rd1;
	mad.lo.s32 	%r3, %r4, %r13, %r1;
	mul.wide.s32 	%rd4, %r3, 4;
	add.s64 	%rd5, %rd3, %rd4;
	ld.global.u32 	%r14, [%rd5];
	bfe.u32 	%r15, %r14, 24, 8;
	cvt.u16.u32 	%rs1, %r15;
	bfe.u32 	%r16, %r14, 0, 8;
	cvt.u16.u32 	%rs2, %r16;
	and.b16  	%rs3, %rs2, 255;
	bfe.u32 	%r17, %r14, 8, 8;
	cvt.u16.u32 	%rs4, %r17;
	and.b16  	%rs5, %rs4, 255;
	bfe.u32 	%r18, %r14, 16, 8;
	cvt.u16.u32 	%rs6, %r18;
	and.b16  	%rs7, %rs6, 255;
	cvt.rn.f32.u16 	%f13, %rs3;
	div.rn.f32 	%f1, %f13, 0f437F0000;
	cvt.rn.f32.u16 	%f14, %rs5;
	div.rn.f32 	%f2, %f14, 0f437F0000;
	cvt.rn.f32.u16 	%f15, %rs7;
	div.rn.f32 	%f3, %f15, 0f437F0000;
	max.f32 	%f16, %f2, %f3;
	max.f32 	%f4, %f1, %f16;
	min.f32 	%f17, %f2, %f3;
	min.f32 	%f18, %f1, %f17;
	sub.f32 	%f5, %f4, %f18;
	setp.eq.f32 	%p4, %f4, 0f00000000;
	mov.f32 	%f33, 0f00000000;
	@%p4 bra 	$L__BB0_8;
	div.rn.f32 	%f33, %f5, %f4;
	setp.lt.f32 	%p5, %f5, 0f3A83126F;
	@%p5 bra 	$L__BB0_8;
	setp.neu.f32 	%p6, %f4, %f1;
	@%p6 bra 	$L__BB0_5;
	sub.f32 	%f26, %f2, %f3;
	mul.f32 	%f27, %f26, 0f42700000;
	div.rn.f32 	%f28, %f27, %f5;
	setp.lt.f32 	%p8, %f28, 0f00000000;
	add.f32 	%f29, %f28, 0f43B40000;
	selp.f32 	%f32, %f29, %f28, %p8;
	bra.uni 	$L__BB0_8;
$L__BB0_5:
	setp.neu.f32 	%p7, %f4, %f2;
	@%p7 bra 	$L__BB0_7;
	sub.f32 	%f23, %f3, %f1;
	div.rn.f32 	%f24, %f23, %f5;
	add.f32 	%f25, %f24, 0f40000000;
	mul.f32 	%f32, %f25, 0f42700000;
	bra.uni 	$L__BB0_8;
$L__BB0_7:
	sub.f32 	%f20, %f1, %f2;
	div.rn.f32 	%f21, %f20, %f5;
	add.f32 	%f22, %f21, 0f40800000;
	mul.f32 	%f32, %f22, 0f42700000;
$L__BB0_8:
	and.b16  	%rs8, %rs1, 255;
	cvt.rn.f32.u16 	%f30, %rs8;
	cvta.to.global.u64 	%rd6, %rd2;
	mul.wide.s32 	%rd7, %r3, 16;
	add.s64 	%rd8, %rd6, %rd7;
	st.global.v4.f32 	[%rd8], {%f32, %f33, %f4, %f30};
$L__BB0_9:
	ret;

}


// ===== COMPILED SASS (sm_100) =====

	.target	sm_100

	.elftype	@"ET_EXEC"


//--------------------- .note.nv.tkinfo           --------------------------
	.section	.note.nv.tkinfo,"",@"SHT_NOTE"
	.sectionflags	@"SHF_NOTE_NV_TKINFO"
	.tkinfo
        /*0018*/ 	.word	0x00000002
        /*0030*/ 	.string	""
        /*0030*/ 	.string	"ptxas"
        /*0030*/ 	.string	"Cuda compilation tools, release 13.0, V13.0.88"
        /*0030*/ 	.string	"Build cuda_13.0.r13.0/compiler.36424714_0"
        /*0030*/ 	.string	"-arch sm_100 -m 64 "



//--------------------- .note.nv.cuinfo           --------------------------
	.section	.note.nv.cuinfo,"",@"SHT_NOTE"
	.sectionflags	@"SHF_NOTE_NV_CUINFO"
        /*0018*/ 	.short	0x0002
        /*001a*/ 	.short	0x0064
        /*001c*/ 	.short	0x0082
	.zero		2


//--------------------- .nv.info                  --------------------------
	.section	.nv.info,"",@"SHT_CUDA_INFO"
	.align	4


	//----- nvinfo : EIATTR_REGCOUNT
	.align		4
        /*0000*/ 	.byte	0x04, 0x2f
        /*0002*/ 	.short	(.L_1 - .L_0)
	.align		4
.L_0:
        /*0004*/ 	.word	index@(_Z14convert_to_hsvP6uchar4P6float4ii)
        /*0008*/ 	.word	0x00000016


	//----- nvinfo : EIATTR_FRAME_SIZE
	.align		4
.L_1:
        /*000c*/ 	.byte	0x04, 0x11
        /*000e*/ 	.short	(.L_3 - .L_2)
	.align		4
.L_2:
        /*0010*/ 	.word	index@($__internal_0_$__cuda_sm3x_div_rn_noftz_f32_slowpath)
        /*0014*/ 	.word	0x00000000


	//----- nvinfo : EIATTR_FRAME_SIZE
	.align		4
.L_3:
        /*0018*/ 	.byte	0x04, 0x11
        /*001a*/ 	.short	(.L_5 - .L_4)
	.align		4
.L_4:
        /*001c*/ 	.word	index@(_Z14convert_to_hsvP6uchar4P6float4ii)
        /*0020*/ 	.word	0x00000000


	//----- nvinfo : EIATTR_MIN_STACK_SIZE
	.align		4
.L_5:
        /*0024*/ 	.byte	0x04, 0x12
        /*0026*/ 	.short	(.L_7 - .L_6)
	.align		4
.L_6:
        /*0028*/ 	.word	index@(_Z14convert_to_hsvP6uchar4P6float4ii)
        /*002c*/ 	.word	0x00000000
.L_7:


//--------------------- .nv.compat                --------------------------
	.section	.nv.compat,"",@"SHT_CUDA_COMPAT_INFO"
	.align	4
        /*0000*/ 	.byte	0x02, 0x09, 0x00, 0x00, 0x02, 0x02, 0x01, 0x00, 0x02, 0x05, 0x05, 0x00, 0x03, 0x07, 0x01, 0x01
        /*0010*/ 	.byte	0x02, 0x03, 0x00, 0x00, 0x02, 0x06, 0x01, 0x00, 0x04, 0x0b, 0x08, 0x00, 0x01, 0x00, 0x00, 0x00
        /*0020*/ 	.byte	0x00, 0x00, 0x00, 0x00


//--------------------- .nv.info._Z14convert_to_hsvP6uchar4P6float4ii --------------------------
	.section	.nv.info._Z14convert_to_hsvP6uchar4P6float4ii,"",@"SHT_CUDA_INFO"
	.sectionflags	@""
	.align	4


	//----- nvinfo : EIATTR_CUDA_API_VERSION
	.align		4
        /*0000*/ 	.byte	0x04, 0x37
        /*0002*/ 	.short	(.L_9 - .L_8)
.L_8:
        /*0004*/ 	.word	0x00000082


	//----- nvinfo : EIATTR_KPARAM_INFO
	.align		4
.L_9:
        /*0008*/ 	.byte	0x04, 0x17
        /*000a*/ 	.short	(.L_11 - .L_10)
.L_10:
        /*000c*/ 	.word	0x00000000
        /*0010*/ 	.short	0x0003
        /*0012*/ 	.short	0x0014
        /*0014*/ 	.byte	0x00, 0xf0, 0x11, 0x00


	//----- nvinfo : EIATTR_KPARAM_INFO
	.align		4
.L_11:
        /*0018*/ 	.byte	0x04, 0x17
        /*001a*/ 	.short	(.L_13 - .L_12)
.L_12:
        /*001c*/ 	.word	0x00000000
        /*0020*/ 	.short	0x0002
        /*0022*/ 	.short	0x0010
        /*0024*/ 	.byte	0x00, 0xf0, 0x11, 0x00


	//----- nvinfo : EIATTR_KPARAM_INFO
	.align		4
.L_13:
        /*0028*/ 	.byte	0x04, 0x17
        /*002a*/ 	.short	(.L_15 - .L_14)
.L_14:
        /*002c*/ 	.word	0x00000000
        /*0030*/ 	.short	0x0001
        /*0032*/ 	.short	0x0008
        /*0034*/ 	.byte	0x00, 0xf5, 0x21, 0x00


	//----- nvinfo : EIATTR_KPARAM_INFO
	.align		4
.L_15:
        /*0038*/ 	.byte	0x04, 0x17
        /*003a*/ 	.short	(.L_17 - .L_16)
.L_16:
        /*003c*/ 	.word	0x00000000
        /*0040*/ 	.short	0x0000
        /*0042*/ 	.short	0x0000
        /*0044*/ 	.byte	0x00, 0xf5, 0x21, 0x00


	//----- nvinfo : EIATTR_SPARSE_MMA_MASK
	.align		4
.L_17:
        /*0048*/ 	.byte	0x03, 0x50
        /*004a*/ 	.short	0x0000


	//----- nvinfo : EIATTR_MAXREG_COUNT
	.align		4
        /*004c*/ 	.byte	0x03, 0x1b
        /*004e*/ 	.short	0x00ff


	//----- nvinfo : EIATTR_MERCURY_ISA_VERSION
	.align		4
        /*0050*/ 	.byte	0x03, 0x5f
        /*0052*/ 	.short	0x0101


	//----- nvinfo : EIATTR_VRC_CTA_INIT_COUNT
	.align		4
        /*0054*/ 	.byte	0x02, 0x4a
	.zero		1
	.zero		1


	//----- nvinfo : EIATTR_EXIT_INSTR_OFFSETS
	.align		4
        /*0058*/ 	.byte	0x04, 0x1c
        /*005a*/ 	.short	(.L_19 - .L_18)


	//   ....[0]....
.L_18:
        /*005c*/ 	.word	0x000000c0


	//   ....[1]....
        /*0060*/ 	.word	0x00000a00


	//----- nvinfo : EIATTR_CRS_STACK_SIZE
	.align		4
.L_19:
        /*0064*/ 	.byte	0x04, 0x1e
        /*0066*/ 	.short	(.L_21 - .L_20)
.L_20:
        /*0068*/ 	.word	0x00000000


	//----- nvinfo : EIATTR_CBANK_PARAM_SIZE
	.align		4
.L_21:
        /*006c*/ 	.byte	0x03, 0x19
        /*006e*/ 	.short	0x0018


	//----- nvinfo : EIATTR_PARAM_CBANK
	.align		4
        /*0070*/ 	.byte	0x04, 0x0a
        /*0072*/ 	.short	(.L_23 - .L_22)
	.align		4
.L_22:
        /*0074*/ 	.word	index@(.nv.constant0._Z14convert_to_hsvP6uchar4P6float4ii)
        /*0078*/ 	.short	0x0380
        /*007a*/ 	.short	0x0018


	//----- nvinfo : EIATTR_SW_WAR
	.align		4
.L_23:
        /*007c*/ 	.byte	0x04, 0x36
        /*007e*/ 	.short	(.L_25 - .L_24)
.L_24:
        /*0080*/ 	.word	0x00000008
.L_25:


//--------------------- .nv.callgraph             --------------------------
	.section	.nv.callgraph,"",@"SHT_CUDA_CALLGRAPH"
	.align	4
	.sectionentsize	8
	.align		4
        /*0000*/ 	.word	0x00000000
	.align		4
        /*0004*/ 	.word	0xffffffff
	.align		4
        /*0008*/ 	.word	0x00000000
	.align		4
        /*000c*/ 	.word	0xfffffffe
	.align		4
        /*0010*/ 	.word	0x00000000
	.align		4
        /*0014*/ 	.word	0xfffffffd
	.align		4
        /*0018*/ 	.word	0x00000000
	.align		4
        /*001c*/ 	.word	0xfffffffc


//--------------------- .text._Z14convert_to_hsvP6uchar4P6float4ii --------------------------
	.section	.text._Z14convert_to_hsvP6uchar4P6float4ii,"ax",@progbits
	.align	128
        .global         _Z14convert_to_hsvP6uchar4P6float4ii
        .type           _Z14convert_to_hsvP6uchar4P6float4ii,@function
        .size           _Z14convert_to_hsvP6uchar4P6float4ii,(.L_x_30 - _Z14convert_to_hsvP6uchar4P6float4ii)
        .other          _Z14convert_to_hsvP6uchar4P6float4ii,@"STO_CUDA_ENTRY STV_DEFAULT"
_Z14convert_to_hsvP6uchar4P6float4ii:
.text._Z14convert_to_hsvP6uchar4P6float4ii:
[----:B------:R-:W-:Y:S01]  /*0000*/  LDC R1, c[0x0][0x37c] ;  /* 0x0000df00ff017b82 */ /* 0x000fe20000000800 */
[----:B------:R-:W0:Y:S07]  /*0010*/  S2R R3, SR_TID.Y ;  /* 0x0000000000037919 */ /* 0x000e2e0000002200 */
[----:B------:R-:W1:Y:S01]  /*0020*/  LDC R5, c[0x0][0x360] ;  /* 0x0000d800ff057b82 */ /* 0x000e620000000800 */
[----:B------:R-:W2:Y:S01]  /*0030*/  LDCU.64 UR6, c[0x0][0x390] ;  /* 0x00007200ff0677ac */ /* 0x000ea20008000a00 */
[----:B------:R-:W1:Y:S06]  /*0040*/  S2R R2, SR_TID.X ;  /* 0x0000000000027919 */ /* 0x000e6c0000002100 */
[----:B------:R-:W0:Y:S08]  /*0050*/  S2UR UR5, SR_CTAID.Y ;  /* 0x00000000000579c3 */ /* 0x000e300000002600 */
[----:B------:R-:W0:Y:S08]  /*0060*/  LDC R0, c[0x0][0x364] ;  /* 0x0000d900ff007b82 */ /* 0x000e300000000800 */
[----:B------:R-:W1:Y:S01]  /*0070*/  S2UR UR4, SR_CTAID.X ;  /* 0x00000000000479c3 */ /* 0x000e620000002500 */
[----:B0-----:R-:W-:-:S05]  /*0080*/  IMAD R3, R0, UR5, R3 ;  /* 0x0000000500037c24 */ /* 0x001fca000f8e0203 */
[----:B--2---:R-:W-:Y:S01]  /*0090*/  ISETP.GE.AND P0, PT, R3, UR7, PT ;  /* 0x0000000703007c0c */ /* 0x004fe2000bf06270 */
[----:B-1----:R-:W-:-:S05]  /*00a0*/  IMAD R2, R5, UR4, R2 ;  /* 0x0000000405027c24 */ /* 0x002fca000f8e0202 */
[----:B------:R-:W-:-:S13]  /*00b0*/  ISETP.GE.OR P0, PT, R2, UR6, P0 ;  /* 0x0000000602007c0c */ /* 0x000fda0008706670 */
[----:B------:R-:W-:Y:S05]  /*00c0*/  @P0 EXIT ;  /* 0x000000000000094d */ /* 0x000fea0003800000 */
[----:B------:R-:W0:Y:S01]  /*00d0*/  LDC.64 R4, c[0x0][0x380] ;  /* 0x0000e000ff047b82 */ /* 0x000e220000000a00 */
[----:B------:R-:W1:Y:S01]  /*00e0*/  LDCU.64 UR4, c[0x0][0x358] ;  /* 0x00006b00ff0477ac */ /* 0x000e620008000a00 */
[----:B------:R-:W-:-:S04]  /*00f0*/  IMAD R2, R3, UR6, R2 ;  /* 0x0000000603027c24 */ /* 0x000fc8000f8e0202 */
[----:B0-----:R-:W-:-:S06]  /*0100*/  IMAD.WIDE R4, R2, 0x4, R4 ;  /* 0x0000000402047825 */ /* 0x001fcc00078e0204 */
[----:B-1----:R-:W2:Y:S01]  /*0110*/  LDG.E R5, desc[UR4][R4.64] ;  /* 0x0000000404057981 */ /* 0x002ea2000c1e1900 */
[----:B------:R-:W-:Y:S01]  /*0120*/  IMAD.MOV.U32 R6, RZ, RZ, 0x3b808081 ;  /* 0x3b808081ff067424 */ /* 0x000fe200078e00ff */
[----:B------:R-:W-:Y:S01]  /*0130*/  BSSY.RECONVERGENT B0, `(.L_x_0) ;  /* 0x0000013000007945 */ /* 0x000fe20003800200 */
[----:B------:R-:W-:Y:S02]  /*0140*/  IMAD.MOV.U32 R3, RZ, RZ, 0x437f0000 ;  /* 0x437f0000ff037424 */ /* 0x000fe400078e00ff */
[----:B------:R-:W-:Y:S02]  /*0150*/  HFMA2 R8, -RZ, RZ, 0, 0 ;  /* 0x00000000ff087431 */ /* 0x000fe400000001ff */
[----:B------:R-:W-:-:S04]  /*0160*/  FFMA R3, R6, -R3, 1 ;  /* 0x3f80000006037423 */ /* 0x000fc80000000803 */
[----:B------:R-:W-:Y:S01]  /*0170*/  FFMA R3, R3, R6, 0.0039215688593685626984 ;  /* 0x3b80808103037423 */ /* 0x000fe20000000006 */
[C---:B--2---:R-:W-:Y:S02]  /*0180*/  PRMT R0, R5.reuse, 0x7770, RZ ;  /* 0x0000777005007816 */ /* 0x044fe400000000ff */
[C---:B------:R-:W-:Y:S02]  /*0190*/  PRMT R11, R5.reuse, 0x7773, RZ ;  /* 0x00007773050b7816 */ /* 0x040fe400000000ff */
[----:B------:R-:W-:Y:S02]  /*01a0*/  I2FP.F32.U32 R0, R0 ;  /* 0x0000000000007245 */ /* 0x000fe40000201000 */
[----:B------:R-:W-:Y:S02]  /*01b0*/  PRMT R4, R5, 0x7771, RZ ;  /* 0x0000777105047816 */ /* 0x000fe400000000ff */
[----:B------:R-:W0:Y:S01]  /*01c0*/  FCHK P0, R0, 255 ;  /* 0x437f000000007902 */ /* 0x000e220000000000 */
[----:B------:R-:W-:-:S04]  /*01d0*/  FFMA R7, R0, R3, RZ ;  /* 0x0000000300077223 */ /* 0x000fc800000000ff */
[----:B------:R-:W-:-:S04]  /*01e0*/  FFMA R6, R7, -255, R0 ;  /* 0xc37f000007067823 */ /* 0x000fc80000000000 */
[----:B------:R-:W-:Y:S01]  /*01f0*/  FFMA R7, R3, R6, R7 ;  /* 0x0000000603077223 */ /* 0x000fe20000000007 */
[----:B------:R-:W-:Y:S01]  /*0200*/  PRMT R3, R5, 0x7772, RZ ;  /* 0x0000777205037816 */ /* 0x000fe200000000ff */
[----:B0-----:R-:W-:Y:S06]  /*0210*/  @!P0 BRA `(.L_x_1) ;  /* 0x0000000000108947 */ /* 0x001fec0003800000 */
[----:B------:R-:W-:Y:S01]  /*0220*/  IMAD.MOV.U32 R5, RZ, RZ, 0x437f0000 ;  /* 0x437f0000ff057424 */ /* 0x000fe200078e00ff */
[----:B------:R-:W-:-:S07]  /*0230*/  MOV R12, 0x250 ;  /* 0x00000250000c7802 */ /* 0x000fce0000000f00 */
[----:B------:R-:W-:Y:S05]  /*0240*/  CALL.REL.NOINC `($__internal_0_$__cuda_sm3x_div_rn_noftz_f32_slowpath) ;  /* 0x0000000400f07944 */ /* 0x000fea0003c00000 */
[----:B------:R-:W-:-:S07]  /*0250*/  IMAD.MOV.U32 R7, RZ, RZ, R0 ;  /* 0x000000ffff077224 */ /* 0x000fce00078e0000 */
.L_x_1:
[----:B------:R-:W-:Y:S05]  /*0260*/  BSYNC.RECONVERGENT B0 ;  /* 0x0000000000007941 */ /* 0x000fea0003800200 */
.L_x_0:
[----:B------:R-:W-:Y:S01]  /*0270*/  MOV R0, 0x3b808081 ;  /* 0x3b80808100007802 */ /* 0x000fe20000000f00 */
[----:B------:R-:W-:Y:S01]  /*0280*/  IMAD.MOV.U32 R5, RZ, RZ, 0x437f0000 ;  /* 0x437f0000ff057424 */ /* 0x000fe200078e00ff */
[----:B------:R-:W-:Y:S03]  /*0290*/  BSSY.RECONVERGENT B0, `(.L_x_2) ;  /* 0x000000e000007945 */ /* 0x000fe60003800200 */
[----:B------:R-:W-:Y:S01]  /*02a0*/  FFMA R9, R0, -R5, 1 ;  /* 0x3f80000000097423 */ /* 0x000fe20000000805 */
[----:B------:R-:W-:-:S03]  /*02b0*/  I2FP.F32.U32 R5, R4 ;  /* 0x0000000400057245 */ /* 0x000fc60000201000 */
[----:B------:R-:W-:Y:S01]  /*02c0*/  FFMA R0, R9, R0, 0.0039215688593685626984 ;  /* 0x3b80808109007423 */ /* 0x000fe20000000000 */
[----:B------:R-:W0:Y:S03]  /*02d0*/  FCHK P0, R5, 255 ;  /* 0x437f000005007902 */ /* 0x000e260000000000 */
[----:B------:R-:W-:-:S04]  /*02e0*/  FFMA R4, R0, R5, RZ ;  /* 0x0000000500047223 */ /* 0x000fc800000000ff */
[----:B------:R-:W-:-:S04]  /*02f0*/  FFMA R9, R4, -255, R5 ;  /* 0xc37f000004097823 */ /* 0x000fc80000000005 */
[----:B------:R-:W-:Y:S01]  /*0300*/  FFMA R4, R0, R9, R4 ;  /* 0x0000000900047223 */ /* 0x000fe20000000004 */
[----:B0-----:R-:W-:Y:S06]  /*0310*/  @!P0 BRA `(.L_x_3) ;  /* 0x0000000000148947 */ /* 0x001fec0003800000 */
[----:B------:R-:W-:Y:S02]  /*0320*/  IMAD.MOV.U32 R0, RZ, RZ, R5 ;  /* 0x000000ffff007224 */ /* 0x000fe400078e0005 */
[----:B------:R-:W-:Y:S01]  /*0330*/  HFMA2 R5, -RZ, RZ, 3.748046875, 0 ;  /* 0x437f0000ff057431 */ /* 0x000fe200000001ff */
[----:B------:R-:W-:-:S07]  /*0340*/  MOV R12, 0x360 ;  /* 0x00000360000c7802 */ /* 0x000fce0000000f00 */
[----:B------:R-:W-:Y:S05]  /*0350*/  CALL.REL.NOINC `($__internal_0_$__cuda_sm3x_div_rn_noftz_f32_slowpath) ;  /* 0x0000000400ac7944 */ /* 0x000fea0003c00000 */
[----:B------:R-:W-:-:S07]  /*0360*/  IMAD.MOV.U32 R4, RZ, RZ, R0 ;  /* 0x000000ffff047224 */ /* 0x000fce00078e0000 */
.L_x_3:
[----:B------:R-:W-:Y:S05]  /*0370*/  BSYNC.RECONVERGENT B0 ;  /* 0x0000000000007941 */ /* 0x000fea0003800200 */
.L_x_2:
[----:B------:R-:W-:Y:S01]  /*0380*/  MOV R5, 0x437f0000 ;  /* 0x437f000000057802 */ /* 0x000fe20000000f00 */
[----:B------:R-:W-:Y:S01]  /*0390*/  IMAD.MOV.U32 R0, RZ, RZ, 0x3b808081 ;  /* 0x3b808081ff007424 */ /* 0x000fe200078e00ff */
[----:B------:R-:W-:Y:S01]  /*03a0*/  I2FP.F32.U32 R3, R3 ;  /* 0x0000000300037245 */ /* 0x000fe20000201000 */
[----:B------:R-:W-:Y:S02]  /*03b0*/  BSSY.RECONVERGENT B0, `(.L_x_4) ;  /* 0x000000d000007945 */ /* 0x000fe40003800200 */
[----:B------:R-:W-:Y:S01]  /*03c0*/  FFMA R5, R0, -R5, 1 ;  /* 0x3f80000000057423 */ /* 0x000fe20000000805 */
[----:B------:R-:W0:Y:S03]  /*03d0*/  FCHK P0, R3, 255 ;  /* 0x437f000003007902 */ /* 0x000e260000000000 */
[----:B------:R-:W-:-:S04]  /*03e0*/  FFMA R0, R5, R0, 0.0039215688593685626984 ;  /* 0x3b80808105007423 */ /* 0x000fc80000000000 */
[----:B------:R-:W-:-:S04]  /*03f0*/  FFMA R6, R0, R3, RZ ;  /* 0x0000000300067223 */ /* 0x000fc800000000ff */
[----:B------:R-:W-:-:S04]  /*0400*/  FFMA R5, R6, -255, R3 ;  /* 0xc37f000006057823 */ /* 0x000fc80000000003 */
[----:B------:R-:W-:Y:S01]  /*0410*/  FFMA R6, R0, R5, R6 ;  /* 0x0000000500067223 */ /* 0x000fe20000000006 */
[----:B0-----:R-:W-:Y:S06]  /*0420*/  @!P0 BRA `(.L_x_5) ;  /* 0x0000000000148947 */ /* 0x001fec0003800000 */
[----:B------:R-:W-:Y:S01]  /*0430*/  IMAD.MOV.U32 R0, RZ, RZ, R3 ;  /* 0x000000ffff007224 */ /* 0x000fe200078e0003 */
[----:B------:R-:W-:Y:S01]  /*0440*/  MOV R12, 0x470 ;  /* 0x00000470000c7802 */ /* 0x000fe20000000f00 */
[----:B------:R-:W-:-:S07]  /*0450*/  IMAD.MOV.U32 R5, RZ, RZ, 0x437f0000 ;  /* 0x437f0000ff057424 */ /* 0x000fce00078e00ff */
[----:B------:R-:W-:Y:S05]  /*0460*/  CALL.REL.NOINC `($__internal_0_$__cuda_sm3x_div_rn_noftz_f32_slowpath) ;  /* 0x0000000400687944 */ /* 0x000fea0003c00000 */
[----:B------:R-:W-:-:S07]  /*0470*/  MOV R6, R0 ;  /* 0x0000000000067202 */ /* 0x000fce0000000f00 */
.L_x_5:
[----:B------:R-:W-:Y:S05]  /*0480*/  BSYNC.RECONVERGENT B0 ;  /* 0x0000000000007941 */ /* 0x000fea0003800200 */
.L_x_4:
[----:B------:R-:W-:Y:S01]  /*0490*/  FMNMX3 R10, R4, R6, R7, !PT ;  /* 0x00000006040a7276 */ /* 0x000fe20007800007 */
[----:B------:R-:W-:Y:S01]  /*04a0*/  BSSY.RECONVERGENT B0, `(.L_x_6) ;  /* 0x0000051000007945 */ /* 0x000fe20003800200 */
[----:B------:R-:W-:Y:S02]  /*04b0*/  IMAD.MOV.U32 R9, RZ, RZ, RZ ;  /* 0x000000ffff097224 */ /* 0x000fe400078e00ff */
[----:B------:R-:W-:-:S13]  /*04c0*/  FSETP.NEU.AND P0, PT, R10, RZ, PT ;  /* 0x000000ff0a00720b */ /* 0x000fda0003f0d000 */
[----:B------:R-:W-:Y:S05]  /*04d0*/  @!P0 BRA `(.L_x_7) ;  /* 0x0000000400348947 */ /* 0x000fea0003800000 */
[----:B------:R-:W0:Y:S01]  /*04e0*/  MUFU.RCP R5, R10 ;  /* 0x0000000a00057308 */ /* 0x000e220000001000 */
[----:B------:R-:W-:Y:S01]  /*04f0*/  FMNMX3 R3, R4, R6, R7, PT ;  /* 0x0000000604037276 */ /* 0x000fe20003800007 */
[----:B------:R-:W-:Y:S04]  /*0500*/  BSSY.RECONVERGENT B1, `(.L_x_8) ;  /* 0x000000e000017945 */ /* 0x000fe80003800200 */
[----:B------:R-:W-:-:S04]  /*0510*/  FADD R3, R10, -R3 ;  /* 0x800000030a037221 */ /* 0x000fc80000000000 */
[----:B------:R-:W1:Y:S01]  /*0520*/  FCHK P0, R3, R10 ;  /* 0x0000000a03007302 */ /* 0x000e620000000000 */
[----:B0-----:R-:W-:-:S04]  /*0530*/  FFMA R0, -R10, R5, 1 ;  /* 0x3f8000000a007423 */ /* 0x001fc80000000105 */
[----:B------:R-:W-:-:S04]  /*0540*/  FFMA R0, R5, R0, R5 ;  /* 0x0000000005007223 */ /* 0x000fc80000000005 */
[----:B------:R-:W-:-:S04]  /*0550*/  FFMA R5, R3, R0, RZ ;  /* 0x0000000003057223 */ /* 0x000fc800000000ff */
[----:B------:R-:W-:-:S04]  /*0560*/  FFMA R9, -R10, R5, R3 ;  /* 0x000000050a097223 */ /* 0x000fc80000000103 */
[----:B------:R-:W-:Y:S01]  /*0570*/  FFMA R9, R0, R9, R5 ;  /* 0x0000000900097223 */ /* 0x000fe20000000005 */
[----:B-1----:R-:W-:Y:S06]  /*0580*/  @!P0 BRA `(.L_x_9) ;  /* 0x0000000000148947 */ /* 0x002fec0003800000 */
[----:B------:R-:W-:Y:S01]  /*0590*/  MOV R0, R3 ;  /* 0x0000000300007202 */ /* 0x000fe20000000f00 */
[----:B------:R-:W-:Y:S01]  /*05a0*/  IMAD.MOV.U32 R5, RZ, RZ, R10 ;  /* 0x000000ffff057224 */ /* 0x000fe200078e000a */
[----:B------:R-:W-:-:S07]  /*05b0*/  MOV R12, 0x5d0 ;  /* 0x000005d0000c7802 */ /* 0x000fce0000000f00 */
[----:B------:R-:W-:Y:S05]  /*05c0*/  CALL.REL.NOINC `($__internal_0_$__cuda_sm3x_div_rn_noftz_f32_slowpath) ;  /* 0x0000000400107944 */ /* 0x000fea0003c00000 */
[----:B------:R-:W-:-:S07]  /*05d0*/  MOV R9, R0 ;  /* 0x0000000000097202 */ /* 0x000fce0000000f00 */
.L_x_9:
[----:B------:R-:W-:Y:S05]  /*05e0*/  BSYNC.RECONVERGENT B1 ;  /* 0x0000000000017941 */ /* 0x000fea0003800200 */
.L_x_8:
[----:B------:R-:W-:-:S13]  /*05f0*/  FSETP.GEU.AND P0, PT, R3, 0.0010000000474974513054, PT ;  /* 0x3a83126f0300780b */ /* 0x000fda0003f0e000 */
[----:B------:R-:W-:Y:S05]  /*0600*/  @!P0 BRA `(.L_x_7) ;  /* 0x0000000000e88947 */ /* 0x000fea0003800000 */
[----:B------:R-:W-:-:S13]  /*0610*/  FSETP.NEU.AND P0, PT, R10, R7, PT ;  /* 0x000000070a00720b */ /* 0x000fda0003f0d000 */
[----:B------:R-:W-:Y:S05]  /*0620*/  @P0 BRA `(.L_x_10) ;  /* 0x00000000004c0947 */ /* 0x000fea0003800000 */
[----:B------:R-:W0:Y:S01]  /*0630*/  MUFU.RCP R8, R3 ;  /* 0x0000000300087308 */ /* 0x000e220000001000 */
[----:B------:R-:W-:Y:S01]  /*0640*/  FADD R0, -R6, R4 ;  /* 0x0000000406007221 */ /* 0x000fe20000000100 */
[----:B------:R-:W-:Y:S03]  /*0650*/  BSSY.RECONVERGENT B1, `(.L_x_11) ;  /* 0x000000d000017945 */ /* 0x000fe60003800200 */
[----:B------:R-:W-:-:S04]  /*0660*/  FMUL R0, R0, 60 ;  /* 0x4270000000007820 */ /* 0x000fc80000400000 */
[----:B------:R-:W1:Y:S01]  /*0670*/  FCHK P0, R0, R3 ;  /* 0x0000000300007302 */ /* 0x000e620000000000 */
[----:B0-----:R-:W-:-:S04]  /*0680*/  FFMA R5, -R3, R8, 1 ;  /* 0x3f80000003057423 */ /* 0x001fc80000000108 */
[----:B------:R-:W-:-:S04]  /*0690*/  FFMA R5, R8, R5, R8 ;  /* 0x0000000508057223 */ /* 0x000fc80000000008 */
[----:B------:R-:W-:-:S04]  /*06a0*/  FFMA R4, R0, R5, RZ ;  /* 0x0000000500047223 */ /* 0x000fc800000000ff */
[----:B------:R-:W-:-:S04]  /*06b0*/  FFMA R6, -R3, R4, R0 ;  /* 0x0000000403067223 */ /* 0x000fc80000000100 */
[----:B------:R-:W-:Y:S01]  /*06c0*/  FFMA R8, R5, R6, R4 ;  /* 0x0000000605087223 */ /* 0x000fe20000000004 */
[----:B-1----:R-:W-:Y:S06]  /*06d0*/  @!P0 BRA `(.L_x_12) ;  /* 0x0000000000108947 */ /* 0x002fec0003800000 */
[----:B------:R-:W-:Y:S01]  /*06e0*/  IMAD.MOV.U32 R5, RZ, RZ, R3 ;  /* 0x000000ffff057224 */ /* 0x000fe200078e0003 */
[----:B------:R-:W-:-:S07]  /*06f0*/  MOV R12, 0x710 ;  /* 0x00000710000c7802 */ /* 0x000fce0000000f00 */
[----:B------:R-:W-:Y:S05]  /*0700*/  CALL.REL.NOINC `($__internal_0_$__cuda_sm3x_div_rn_noftz_f32_slowpath) ;  /* 0x0000000000c07944 */ /* 0x000fea0003c00000 */
[----:B------:R-:W-:-:S07]  /*0710*/  MOV R8, R0 ;  /* 0x0000000000087202 */ /* 0x000fce0000000f00 */
.L_x_12:
[----:B------:R-:W-:Y:S05]  /*0720*/  BSYNC.RECONVERGENT B1 ;  /* 0x0000000000017941 */ /* 0x000fea0003800200 */
.L_x_11:
[----:B------:R-:W-:-:S13]  /*0730*/  FSETP.GEU.AND P0, PT, R8, RZ, PT ;  /* 0x000000ff0800720b */ /* 0x000fda0003f0e000 */
[----:B------:R-:W-:Y:S01]  /*0740*/  @!P0 FADD R8, R8, 360 ;  /* 0x43b4000008088421 */ /* 0x000fe20000000000 */
[----:B------:R-:W-:Y:S06]  /*0750*/  BRA `(.L_x_7) ;  /* 0x0000000000947947 */ /* 0x000fec0003800000 */
.L_x_10:
[----:B------:R-:W-:-:S13]  /*0760*/  FSETP.NEU.AND P0, PT, R10, R4, PT ;  /* 0x000000040a00720b */ /* 0x000fda0003f0d000 */
[----:B------:R-:W-:Y:S05]  /*0770*/  @P0 BRA `(.L_x_13) ;  /* 0x0000000000480947 */ /* 0x000fea0003800000 */
[----:B------:R-:W0:Y:S01]  /*0780*/  MUFU.RCP R0, R3 ;  /* 0x0000000300007308 */ /* 0x000e220000001000 */
[----:B------:R-:W-:Y:S01]  /*0790*/  FADD R6, R6, -R7 ;  /* 0x8000000706067221 */ /* 0x000fe20000000000 */
[----:B------:R-:W-:Y:S06]  /*07a0*/  BSSY.RECONVERGENT B1, `(.L_x_14) ;  /* 0x000000c000017945 */ /* 0x000fec0003800200 */
        /* <DEDUP_REMOVED lines=8> */
[----:B------:R-:W-:Y:S02]  /*0830*/  MOV R5, R3 ;  /* 0x0000000300057202 */ /* 0x000fe40000000f00 */
[----:B------:R-:W-:-:S07]  /*0840*/  MOV R12, 0x860 ;  /* 0x00000860000c7802 */ /* 0x000fce0000000f00 */
[----:B------:R-:W-:Y:S05]  /*0850*/  CALL.REL.NOINC `($__internal_0_$__cuda_sm3x_div_rn_noftz_f32_slowpath) ;  /* 0x00000000006c7944 */ /* 0x000fea0003c00000 */
.L_x_15:
[----:B------:R-:W-:Y:S05]  /*0860*/  BSYNC.RECONVERGENT B1 ;  /* 0x0000000000017941 */ /* 0x000fea0003800200 */
.L_x_14:
[----:B------:R-:W-:-:S04]  /*0870*/  FADD R0, R0, 2 ;  /* 0x4000000000007421 */ /* 0x000fc80000000000 */
[----:B------:R-:W-:Y:S01]  /*0880*/  FMUL R8, R0, 60 ;  /* 0x4270000000087820 */ /* 0x000fe20000400000 */
[----:B------:R-:W-:Y:S06]  /*0890*/  BRA `(.L_x_7) ;  /* 0x0000000000447947 */ /* 0x000fec0003800000 */
.L_x_13:
[----:B------:R-:W0:Y:S01]  /*08a0*/  MUFU.RCP R0, R3 ;  /* 0x0000000300007308 */ /* 0x000e220000001000 */
[----:B------:R-:W-:Y:S01]  /*08b0*/  FADD R6, -R4, R7 ;  /* 0x0000000704067221 */ /* 0x000fe20000000100 */
        /* <DEDUP_REMOVED lines=12> */
.L_x_17:
[----:B------:R-:W-:Y:S05]  /*0980*/  BSYNC.RECONVERGENT B1 ;  /* 0x0000000000017941 */ /* 0x000fea0003800200 */
.L_x_16:
[----:B------:R-:W-:-:S04]  /*0990*/  FADD R0, R0, 4 ;  /* 0x4080000000007421 */ /* 0x000fc80000000000 */
[----:B------:R-:W-:-:S07]  /*09a0*/  FMUL R8, R0, 60 ;  /* 0x4270000000087820 */ /* 0x000fce0000400000 */
.L_x_7:
[----:B------:R-:W-:Y:S05]  /*09b0*/  BSYNC.RECONVERGENT B0 ;  /* 0x0000000000007941 */ /* 0x000fea0003800200 */
.L_x_6:
[----:B------:R-:W0:Y:S01]  /*09c0*/  LDC.64 R4, c[0x0][0x388] ;  /* 0x0000e200ff047b82 */ /* 0x000e220000000a00 */
[----:B------:R-:W-:Y:S01]  /*09d0*/  I2FP.F32.U32 R11, R11 ;  /* 0x0000000b000b7245 */ /* 0x000fe20000201000 */
[----:B0-----:R-:W-:-:S05]  /*09e0*/  IMAD.WIDE R2, R2, 0x10, R4 ;  /* 0x0000001002027825 */ /* 0x001fca00078e0204 */
[----:B------:R-:W-:Y:S01]  /*09f0*/  STG.E.128 desc[UR4][R2.64], R8 ;  /* 0x0000000802007986 */ /* 0x000fe2000c101d04 */
[----:B------:R-:W-:Y:S05]  /*0a00*/  EXIT ;  /* 0x000000000000794d */ /* 0x000fea0003800000 */
        .weak           $__internal_0_$__cuda_sm3x_div_rn_noftz_f32_slowpath
        .type           $__internal_0_$__cuda_sm3x_div_rn_noftz_f32_slowpath,@function
        .size           $__internal_0_$__cuda_sm3x_div_rn_noftz_f32_slowpath,(.L_x_30 - $__internal_0_$__cuda_sm3x_div_rn_noftz_f32_slowpath)
$__internal_0_$__cuda_sm3x_div_rn_noftz_f32_slowpath:
[----:B------:R-:W-:Y:S01]  /*0a10*/  SHF.R.U32.HI R13, RZ, 0x17, R5 ;  /* 0x00000017ff0d7819 */ /* 0x000fe20000011605 */
[----:B------:R-:W-:Y:S01]  /*0a20*/  BSSY.RECONVERGENT B2, `(.L_x_18) ;  /* 0x0000062000027945 */ /* 0x000fe20003800200 */
[----:B------:R-:W-:Y:S02]  /*0a30*/  SHF.R.U32.HI R14, RZ, 0x17, R0 ;  /* 0x00000017ff0e7819 */ /* 0x000fe40000011600 */
[----:B------:R-:W-:Y:S02]  /*0a40*/  LOP3.LUT R13, R13, 0xff, RZ, 0xc0, !PT ;  /* 0x000000ff0d0d7812 */ /* 0x000fe400078ec0ff */
[----:B------:R-:W-:-:S03]  /*0a50*/  LOP3.LUT R15, R14, 0xff, RZ, 0xc0, !PT ;  /* 0x000000ff0e0f7812 */ /* 0x000fc600078ec0ff */
[----:B------:R-:W-:Y:S01]  /*0a60*/  VIADD R17, R13, 0xffffffff ;  /* 0xffffffff0d117836 */ /* 0x000fe20000000000 */
[----:B------:R-:W-:-:S04]  /*0a70*/  IADD3 R16, PT, PT, R15, -0x1, RZ ;  /* 0xffffffff0f107810 */ /* 0x000fc80007ffe0ff */
[----:B------:R-:W-:-:S04]  /*0a80*/  ISETP.GT.U32.AND P0, PT, R17, 0xfd, PT ;  /* 0x000000fd1100780c */ /* 0x000fc80003f04070 */
[----:B------:R-:W-:-:S13]  /*0a90*/  ISETP.GT.U32.OR P0, PT, R16, 0xfd, P0 ;  /* 0x000000fd1000780c */ /* 0x000fda0000704470 */
[----:B------:R-:W-:Y:S01]  /*0aa0*/  @!P0 IMAD.MOV.U32 R14, RZ, RZ, RZ ;  /* 0x000000ffff0e8224 */ /* 0x000fe200078e00ff */
[----:B------:R-:W-:Y:S06]  /*0ab0*/  @!P0 BRA `(.L_x_19) ;  /* 0x00000000005c8947 */ /* 0x000fec0003800000 */
[----:B------:R-:W-:Y:S02]  /*0ac0*/  FSETP.GTU.FTZ.AND P0, PT, |R0|, +INF , PT ;  /* 0x7f8000000000780b */ /* 0x000fe40003f1c200 */
[----:B------:R-:W-:-:S04]  /*0ad0*/  FSETP.GTU.FTZ.AND P1, PT, |R5|, +INF , PT ;  /* 0x7f8000000500780b */ /* 0x000fc80003f3c200 */
[----:B------:R-:W-:-:S13]  /*0ae0*/  PLOP3.LUT P0, PT, P0, P1, PT, 0xf8, 0x8f ;  /* 0x00000000008f781c */ /* 0x000fda0000703f70 */
[----:B------:R-:W-:Y:S05]  /*0af0*/  @P0 BRA `(.L_x_20) ;  /* 0x00000004004c0947 */ /* 0x000fea0003800000 */
[----:B------:R-:W-:-:S13]  /*0b00*/  LOP3.LUT P0, RZ, R5, 0x7fffffff, R0, 0xc8, !PT ;  /* 0x7fffffff05ff7812 */ /* 0x000fda000780c800 */
[----:B------:R-:W-:Y:S05]  /*0b10*/  @!P0 BRA `(.L_x_21) ;  /* 0x00000004003c8947 */ /* 0x000fea0003800000 */
[C---:B------:R-:W-:Y:S02]  /*0b20*/  FSETP.NEU.FTZ.AND P2, PT, |R0|.reuse, +INF , PT ;  /* 0x7f8000000000780b */ /* 0x040fe40003f5d200 */
[----:B------:R-:W-:Y:S02]  /*0b30*/  FSETP.NEU.FTZ.AND P1, PT, |R5|, +INF , PT ;  /* 0x7f8000000500780b */ /* 0x000fe40003f3d200 */
[----:B------:R-:W-:-:S11]  /*0b40*/  FSETP.NEU.FTZ.AND P0, PT, |R0|, +INF , PT ;  /* 0x7f8000000000780b */ /* 0x000fd60003f1d200 */
[----:B------:R-:W-:Y:S05]  /*0b50*/  @!P1 BRA !P2, `(.L_x_21) ;  /* 0x00000004002c9947 */ /* 0x000fea0005000000 */
[----:B------:R-:W-:-:S04]  /*0b60*/  LOP3.LUT P2, RZ, R0, 0x7fffffff, RZ, 0xc0, !PT ;  /* 0x7fffffff00ff7812 */ /* 0x000fc8000784c0ff */
[----:B------:R-:W-:-:S13]  /*0b70*/  PLOP3.LUT P1, PT, P1, P2, PT, 0x2f, 0xf2 ;  /* 0x0000000000f2781c */ /* 0x000fda0000f24577 */
[----:B------:R-:W-:Y:S05]  /*0b80*/  @P1 BRA `(.L_x_22) ;  /* 0x0000000400181947 */ /* 0x000fea0003800000 */
[----:B------:R-:W-:-:S04]  /*0b90*/  LOP3.LUT P1, RZ, R5, 0x7fffffff, RZ, 0xc0, !PT ;  /* 0x7fffffff05ff7812 */ /* 0x000fc8000782c0ff */
[----:B------:R-:W-:-:S13]  /*0ba0*/  PLOP3.LUT P0, PT, P0, P1, PT, 0x2f, 0xf2 ;  /* 0x0000000000f2781c */ /* 0x000fda0000702577 */
[----:B------:R-:W-:Y:S05]  /*0bb0*/  @P0 BRA `(.L_x_23) ;  /* 0x0000000400000947 */ /* 0x000fea0003800000 */
[----:B------:R-:W-:Y:S02]  /*0bc0*/  ISETP.GE.AND P0, PT, R16, RZ, PT ;  /* 0x000000ff1000720c */ /* 0x000fe40003f06270 */
[----:B------:R-:W-:-:S11]  /*0bd0*/  ISETP.GE.AND P1, PT, R17, RZ, PT ;  /* 0x000000ff1100720c */ /* 0x000fd60003f26270 */
[----:B------:R-:W-:Y:S01]  /*0be0*/  @P0 MOV R14, RZ ;  /* 0x000000ff000e0202 */ /* 0x000fe20000000f00 */
[----:B------:R-:W-:Y:S02]  /*0bf0*/  @!P0 IMAD.MOV.U32 R14, RZ, RZ, -0x40 ;  /* 0xffffffc0ff0e8424 */ /* 0x000fe400078e00ff */
[----:B------:R-:W-:Y:S01]  /*0c00*/  @!P0 FFMA R0, R0, 1.84467440737095516160e+19, RZ ;  /* 0x5f80000000008823 */ /* 0x000fe200000000ff */
[----:B------:R-:W-:Y:S02]  /*0c10*/  @!P1 FFMA R5, R5, 1.84467440737095516160e+19, RZ ;  /* 0x5f80000005059823 */ /* 0x000fe400000000ff */
[----:B------:R-:W-:-:S07]  /*0c20*/  @!P1 IADD3 R14, PT, PT, R14, 0x40, RZ ;  /* 0x000000400e0e9810 */ /* 0x000fce0007ffe0ff */
.L_x_19:
[----:B------:R-:W-:Y:S01]  /*0c30*/  LEA R16, R13, 0xc0800000, 0x17 ;  /* 0xc08000000d107811 */ /* 0x000fe200078eb8ff */
[----:B------:R-:W-:Y:S01]  /*0c40*/  BSSY.RECONVERGENT B3, `(.L_x_24) ;  /* 0x0000036000037945 */ /* 0x000fe20003800200 */
[----:B------:R-:W-:-:S03]  /*0c50*/  IADD3 R15, PT, PT, R15, -0x7f, RZ ;  /* 0xffffff810f0f7810 */ /* 0x000fc60007ffe0ff */
[----:B------:R-:W-:Y:S02]  /*0c60*/  IMAD.IADD R17, R5, 0x1, -R16 ;  /* 0x0000000105117824 */ /* 0x000fe400078e0a10 */
[C---:B------:R-:W-:Y:S01]  /*0c70*/  IMAD R0, R15.reuse, -0x800000, R0 ;  /* 0xff8000000f007824 */ /* 0x040fe200078e0200 */
[----:B------:R-:W-:Y:S01]  /*0c80*/  IADD3 R15, PT, PT, R15, 0x7f, -R13 ;  /* 0x0000007f0f0f7810 */ /* 0x000fe20007ffe80d */
[----:B------:R-:W0:Y:S01]  /*0c90*/  MUFU.RCP R5, R17 ;  /* 0x0000001100057308 */ /* 0x000e220000001000 */
[----:B------:R-:W-:-:S03]  /*0ca0*/  FADD.FTZ R19, -R17, -RZ ;  /* 0x800000ff11137221 */ /* 0x000fc60000010100 */
[----:B------:R-:W-:Y:S02]  /*0cb0*/  IMAD.IADD R15, R15, 0x1, R14 ;  /* 0x000000010f0f7824 */ /* 0x000fe400078e020e */
[----:B0-----:R-:W-:-:S04]  /*0cc0*/  FFMA R16, R5, R19, 1 ;  /* 0x3f80000005107423 */ /* 0x001fc80000000013 */
[----:B------:R-:W-:-:S04]  /*0cd0*/  FFMA R5, R5, R16, R5 ;  /* 0x0000001005057223 */ /* 0x000fc80000000005 */
[----:B------:R-:W-:-:S04]  /*0ce0*/  FFMA R16, R0, R5, RZ ;  /* 0x0000000500107223 */ /* 0x000fc800000000ff */
[----:B------:R-:W-:-:S04]  /*0cf0*/  FFMA R18, R19, R16, R0 ;  /* 0x0000001013127223 */ /* 0x000fc80000000000 */
[----:B------:R-:W-:-:S04]  /*0d00*/  FFMA R16, R5, R18, R16 ;  /* 0x0000001205107223 */ /* 0x000fc80000000010 */
[----:B------:R-:W-:-:S04]  /*0d10*/  FFMA R19, R19, R16, R0 ;  /* 0x0000001013137223 */ /* 0x000fc80000000000 */
[----:B------:R-:W-:-:S05]  /*0d20*/  FFMA R0, R5, R19, R16 ;  /* 0x0000001305007223 */ /* 0x000fca0000000010 */
[----:B------:R-:W-:-:S04]  /*0d30*/  SHF.R.U32.HI R13, RZ, 0x17, R0 ;  /* 0x00000017ff0d7819 */ /* 0x000fc80000011600 */
[----:B------:R-:W-:-:S04]  /*0d40*/  LOP3.LUT R13, R13, 0xff, RZ, 0xc0, !PT ;  /* 0x000000ff0d0d7812 */ /* 0x000fc800078ec0ff */
[----:B------:R-:W-:-:S05]  /*0d50*/  IADD3 R17, PT, PT, R13, R15, RZ ;  /* 0x0000000f0d117210 */ /* 0x000fca0007ffe0ff */
[----:B------:R-:W-:-:S05]  /*0d60*/  VIADD R13, R17, 0xffffffff ;  /* 0xffffffff110d7836 */ /* 0x000fca0000000000 */
[----:B------:R-:W-:-:S13]  /*0d70*/  ISETP.GE.U32.AND P0, PT, R13, 0xfe, PT ;  /* 0x000000fe0d00780c */ /* 0x000fda0003f06070 */
[----:B------:R-:W-:Y:S05]  /*0d80*/  @!P0 BRA `(.L_x_25) ;  /* 0x0000000000808947 */ /* 0x000fea0003800000 */
[----:B------:R-:W-:-:S13]  /*0d90*/  ISETP.GT.AND P0, PT, R17, 0xfe, PT ;  /* 0x000000fe1100780c */ /* 0x000fda0003f04270 */
[----:B------:R-:W-:Y:S05]  /*0da0*/  @P0 BRA `(.L_x_26) ;  /* 0x00000000006c0947 */ /* 0x000fea0003800000 */
[----:B------:R-:W-:-:S13]  /*0db0*/  ISETP.GE.AND P0, PT, R17, 0x1, PT ;  /* 0x000000011100780c */ /* 0x000fda0003f06270 */
[----:B------:R-:W-:Y:S05]  /*0dc0*/  @P0 BRA `(.L_x_27) ;  /* 0x0000000000740947 */ /* 0x000fea0003800000 */
[----:B------:R-:W-:Y:S02]  /*0dd0*/  ISETP.GE.AND P0, PT, R17, -0x18, PT ;  /* 0xffffffe81100780c */ /* 0x000fe40003f06270 */
[----:B------:R-:W-:-:S11]  /*0de0*/  LOP3.LUT R0, R0, 0x80000000, RZ, 0xc0, !PT ;  /* 0x8000000000007812 */ /* 0x000fd600078ec0ff */
[----:B------:R-:W-:Y:S05]  /*0df0*/  @!P0 BRA `(.L_x_27) ;  /* 0x0000000000688947 */ /* 0x000fea0003800000 */
[-CC-:B------:R-:W-:Y:S01]  /*0e00*/  FFMA.RZ R13, R5, R19.reuse, R16.reuse ;  /* 0x00000013050d7223 */ /* 0x180fe2000000c010 */
[----:B------:R-:W-:Y:S01]  /*0e10*/  IMAD.MOV R15, RZ, RZ, -R17 ;  /* 0x000000ffff0f7224 */ /* 0x000fe200078e0a11 */
[C---:B------:R-:W-:Y:S02]  /*0e20*/  ISETP.NE.AND P2, PT, R17.reuse, RZ, PT ;  /* 0x000000ff1100720c */ /* 0x040fe40003f45270 */
[----:B------:R-:W-:Y:S02]  /*0e30*/  ISETP.NE.AND P1, PT, R17, RZ, PT ;  /* 0x000000ff1100720c */ /* 0x000fe40003f25270 */
[----:B------:R-:W-:Y:S01]  /*0e40*/  LOP3.LUT R14, R13, 0x7fffff, RZ, 0xc0, !PT ;  /* 0x007fffff0d0e7812 */ /* 0x000fe200078ec0ff */
[CCC-:B------:R-:W-:Y:S01]  /*0e50*/  FFMA.RP R13, R5.reuse, R19.reuse, R16.reuse ;  /* 0x00000013050d7223 */ /* 0x1c0fe20000008010 */
[----:B------:R-:W-:Y:S01]  /*0e60*/  FFMA.RM R16, R5, R19, R16 ;  /* 0x0000001305107223 */ /* 0x000fe20000004010 */
[----:B------:R-:W-:Y:S02]  /*0e70*/  IADD3 R5, PT, PT, R17, 0x20, RZ ;  /* 0x0000002011057810 */ /* 0x000fe40007ffe0ff */
[----:B------:R-:W-:-:S02]  /*0e80*/  LOP3.LUT R14, R14, 0x800000, RZ, 0xfc, !PT ;  /* 0x008000000e0e7812 */ /* 0x000fc400078efcff */
[----:B------:R-:W-:Y:S02]  /*0e90*/  FSETP.NEU.FTZ.AND P0, PT, R13, R16, PT ;  /* 0x000000100d00720b */ /* 0x000fe40003f1d000 */
[----:B------:R-:W-:Y:S02]  /*0ea0*/  SHF.L.U32 R5, R14, R5, RZ ;  /* 0x000000050e057219 */ /* 0x000fe400000006ff */
[----:B------:R-:W-:Y:S02]  /*0eb0*/  SEL R13, R15, RZ, P2 ;  /* 0x000000ff0f0d7207 */ /* 0x000fe40001000000 */
[----:B------:R-:W-:Y:S02]  /*0ec0*/  ISETP.NE.AND P1, PT, R5, RZ, P1 ;  /* 0x000000ff0500720c */ /* 0x000fe40000f25270 */
[----:B------:R-:W-:Y:S02]  /*0ed0*/  SHF.R.U32.HI R13, RZ, R13, R14 ;  /* 0x0000000dff0d7219 */ /* 0x000fe4000001160e */
[----:B------:R-:W-:-:S02]  /*0ee0*/  PLOP3.LUT P0, PT, P0, P1, PT, 0xf8, 0x8f ;  /* 0x00000000008f781c */ /* 0x000fc40000703f70 */
[----:B------:R-:W-:Y:S02]  /*0ef0*/  SHF.R.U32.HI R14, RZ, 0x1, R13 ;  /* 0x00000001ff0e7819 */ /* 0x000fe4000001160d */
[----:B------:R-:W-:-:S04]  /*0f00*/  SEL R5, RZ, 0x1, !P0 ;  /* 0x00000001ff057807 */ /* 0x000fc80004000000 */
[----:B------:R-:W-:-:S04]  /*0f10*/  LOP3.LUT R16, R5, 0x1, R14, 0xf8, !PT ;  /* 0x0000000105107812 */ /* 0x000fc800078ef80e */
[----:B------:R-:W-:-:S04]  /*0f20*/  LOP3.LUT R13, R16, R13, RZ, 0xc0, !PT ;  /* 0x0000000d100d7212 */ /* 0x000fc800078ec0ff */
[----:B------:R-:W-:-:S04]  /*0f30*/  IADD3 R13, PT, PT, R14, R13, RZ ;  /* 0x0000000d0e0d7210 */ /* 0x000fc80007ffe0ff */
[----:B------:R-:W-:Y:S01]  /*0f40*/  LOP3.LUT R0, R13, R0, RZ, 0xfc, !PT ;  /* 0x000000000d007212 */ /* 0x000fe200078efcff */
[----:B------:R-:W-:Y:S06]  /*0f50*/  BRA `(.L_x_27) ;  /* 0x0000000000107947 */ /* 0x000fec0003800000 */
.L_x_26:
[----:B------:R-:W-:-:S04]  /*0f60*/  LOP3.LUT R0, R0, 0x80000000, RZ, 0xc0, !PT ;  /* 0x8000000000007812 */ /* 0x000fc800078ec0ff */
[----:B------:R-:W-:Y:S01]  /*0f70*/  LOP3.LUT R0, R0, 0x7f800000, RZ, 0xfc, !PT ;  /* 0x7f80000000007812 */ /* 0x000fe200078efcff */
[----:B------:R-:W-:Y:S06]  /*0f80*/  BRA `(.L_x_27) ;  /* 0x0000000000047947 */ /* 0x000fec0003800000 */
.L_x_25:
[----:B------:R-:W-:-:S07]  /*0f90*/  IMAD R0, R15, 0x800000, R0 ;  /* 0x008000000f007824 */ /* 0x000fce00078e0200 */
.L_x_27:
[----:B------:R-:W-:Y:S05]  /*0fa0*/  BSYNC.RECONVERGENT B3 ;  /* 0x0000000000037941 */ /* 0x000fea0003800200 */
.L_x_24:
[----:B------:R-:W-:Y:S05]  /*0fb0*/  BRA `(.L_x_28) ;  /* 0x0000000000207947 */ /* 0x000fea0003800000 */
.L_x_23:
[----:B------:R-:W-:-:S04]  /*0fc0*/  LOP3.LUT R0, R5, 0x80000000, R0, 0x48, !PT ;  /* 0x8000000005007812 */ /* 0x000fc800078e4800 */
[----:B------:R-:W-:Y:S01]  /*0fd0*/  LOP3.LUT R0, R0, 0x7f800000, RZ, 0xfc, !PT ;  /* 0x7f80000000007812 */ /* 0x000fe200078efcff */
[----:B------:R-:W-:Y:S06]  /*0fe0*/  BRA `(.L_x_28) ;  /* 0x0000000000147947 */ /* 0x000fec0003800000 */
.L_x_22:
[----:B------:R-:W-:Y:S01]  /*0ff0*/  LOP3.LUT R0, R5, 0x80000000, R0, 0x48, !PT ;  /* 0x8000000005007812 */ /* 0x000fe200078e4800 */
[----:B------:R-:W-:Y:S06]  /*1000*/  BRA `(.L_x_28) ;  /* 0x00000000000c7947 */ /* 0x000fec0003800000 */
.L_x_21:
[----:B------:R-:W0:Y:S01]  /*1010*/  MUFU.RSQ R0, -QNAN ;  /* 0xffc0000000007908 */ /* 0x000e220000001400 */
[----:B------:R-:W-:Y:S05]  /*1020*/  BRA `(.L_x_28) ;  /* 0x0000000000047947 */ /* 0x000fea0003800000 */
.L_x_20:
[----:B------:R-:W-:-:S07]  /*1030*/  FADD.FTZ R0, R0, R5 ;  /* 0x0000000500007221 */ /* 0x000fce0000010000 */
.L_x_28:
[----:B------:R-:W-:Y:S05]  /*1040*/  BSYNC.RECONVERGENT B2 ;  /* 0x0000000000027941 */ /* 0x000fea0003800200 */
.L_x_18:
[----:B------:R-:W-:-:S04]  /*1050*/  HFMA2 R13, -RZ, RZ, 0, 0 ;  /* 0x00000000ff0d7431 */ /* 0x000fc800000001ff */
[----:B0-----:R-:W-:Y:S05]  /*1060*/  RET.REL.NODEC R12 `(_Z14convert_to_hsvP6uchar4P6float4ii) ;  /* 0xffffffec0ce47950 */ /* 0x001fea0003c3ffff */
.L_x_29:
[----:B------:R-:W-:-:S00]  /*1070*/  BRA `(.L_x_29) ;  /* 0xfffffffc00fc7947 */ /* 0x000fc0000383ffff */
[----:B------:R-:W-:-:S00]  /*1080*/  NOP ;  /* 0x0000000000007918 */ /* 0x000fc00000000000 */
[----:B------:R-:W-:-:S00]  /*1090*/  NOP ;  /* 0x0000000000007918 */ /* 0x000fc00000000000 */
[----:B------:R-:W-:-:S00]  /*10a0*/  NOP ;  /* 0x0000000000007918 */ /* 0x000fc00000000000 */
[----:B------:R-:W-:-:S00]  /*10b0*/  NOP ;  /* 0x0000000000007918 */ /* 0x000fc00000000000 */
[----:B------:R-:W-:-:S00]  /*10c0*/  NOP ;  /* 0x0000000000007918 */ /* 0x000fc00000000000 */
[----:B------:R-:W-:-:S00]  /*10d0*/  NOP ;  /* 0x0000000000007918 */ /* 0x000fc00000000000 */
[----:B------:R-:W-:-:S00]  /*10e0*/  NOP ;  /* 0x0000000000007918 */ /* 0x000fc00000000000 */
[----:B------:R-:W-:-:S00]  /*10f0*/  NOP ;  /* 0x0000000000007918 */ /* 0x000fc00000000000 */
.L_x_30:


//--------------------- .nv.shared.reserved.0     --------------------------
	.section	.nv.shared.reserved.0,"aw",@nobits
	.weak		__nv_reservedSMEM_offset_0_alias
	.size		__nv_reservedSMEM_offset_0_alias, 0, 64
	.other		__nv_reservedSMEM_offset_0_alias,@"STO_CUDA_RESERVED_SHARED STV_DEFAULT"
__nv_reservedSMEM_offset_0_alias:
	.zero		0
	.zero		64


//--------------------- .nv.constant0._Z14convert_to_hsvP6uchar4P6float4ii --------------------------
	.section	.nv.constant0._Z14convert_to_hsvP6uchar4P6float4ii,"a",@progbits
	.sectionflags	@""
	.align	4
.nv.constant0._Z14convert_to_hsvP6uchar4P6float4ii:
	.zero		920


//--------------------- SYMBOLS --------------------------

	.type		.nv.reservedSmem.offset0,@object
	.size		.nv.reservedSmem.offset0,0x4
